	.headerflags	@"EF_CUDA_TEXMODE_UNIFIED EF_CUDA_64BIT_ADDRESS EF_CUDA_ACCELERATORS EF_CUDA_SM90 EF_CUDA_VIRTUAL_SM(EF_CUDA_SM90)"
	.elftype	@"ET_EXEC"


//--------------------- .nv.info                  --------------------------
	.section	.nv.info,"",@"SHT_CUDA_INFO"
	.align	4


	//----- nvinfo : EIATTR_REGCOUNT
	.align		4
        /*0000*/ 	.byte	0x04, 0x2f
        /*0002*/ 	.short	(.L_2 - .L_1)
	.align		4
.L_1:
        /*0004*/ 	.word	index@(triton_per_fused__log_softmax_4)
        /*0008*/ 	.word	0x0000000e


	//----- nvinfo : EIATTR_MIN_STACK_SIZE
	.align		4
.L_2:
        /*000c*/ 	.byte	0x04, 0x12
        /*000e*/ 	.short	(.L_4 - .L_3)
	.align		4
.L_3:
        /*0010*/ 	.word	index@(triton_per_fused__log_softmax_4)
        /*0014*/ 	.word	0x00000000


	//----- nvinfo : EIATTR_FRAME_SIZE
	.align		4
.L_4:
        /*0018*/ 	.byte	0x04, 0x11
        /*001a*/ 	.short	(.L_6 - .L_5)
	.align		4
.L_5:
        /*001c*/ 	.word	index@(triton_per_fused__log_softmax_4)
        /*0020*/ 	.word	0x00000000


	//----- nvinfo : EIATTR_MIN_STACK_SIZE
	.align		4
.L_6:
        /*0024*/ 	.byte	0x04, 0x12
        /*0026*/ 	.short	(.L_8 - .L_7)
	.align		4
.L_7:
        /*0028*/ 	.word	index@(triton_per_fused__log_softmax_4)
        /*002c*/ 	.word	0x00000000
.L_8:


//--------------------- .nv.info.triton_per_fused__log_softmax_4 --------------------------
	.section	.nv.info.triton_per_fused__log_softmax_4,"",@"SHT_CUDA_INFO"
	.sectionflags	@""
	.align	4


	//----- nvinfo : EIATTR_CUDA_API_VERSION
	.align		4
        /*0000*/ 	.byte	0x04, 0x37
        /*0002*/ 	.short	(.L_10 - .L_9)
.L_9:
        /*0004*/ 	.word	0x0000007c


	//----- nvinfo : EIATTR_KPARAM_INFO
	.align		4
.L_10:
        /*0008*/ 	.byte	0x04, 0x17
        /*000a*/ 	.short	(.L_12 - .L_11)
.L_11:
        /*000c*/ 	.word	0x00000000
        /*0010*/ 	.short	0x0002
        /*0012*/ 	.short	0x000c
        /*0014*/ 	.byte	0x00, 0xf0, 0x11, 0x00


	//----- nvinfo : EIATTR_KPARAM_INFO
	.align		4
.L_12:
        /*0018*/ 	.byte	0x04, 0x17
        /*001a*/ 	.short	(.L_14 - .L_13)
.L_13:
        /*001c*/ 	.word	0x00000000
        /*0020*/ 	.short	0x0001
        /*0022*/ 	.short	0x0008
        /*0024*/ 	.byte	0x00, 0xf0, 0x11, 0x00


	//----- nvinfo : EIATTR_KPARAM_INFO
	.align		4
.L_14:
        /*0028*/ 	.byte	0x04, 0x17
        /*002a*/ 	.short	(.L_16 - .L_15)
.L_15:
        /*002c*/ 	.word	0x00000000
        /*0030*/ 	.short	0x0000
        /*0032*/ 	.short	0x0000
        /*0034*/ 	.byte	0x00, 0xf4, 0x21, 0x00


	//----- nvinfo : EIATTR_SPARSE_MMA_MASK
	.align		4
.L_16:
        /*0038*/ 	.byte	0x03, 0x50
        /*003a*/ 	.short	0x0000


	//----- nvinfo : EIATTR_MAXREG_COUNT
	.align		4
        /*003c*/ 	.byte	0x03, 0x1b
        /*003e*/ 	.short	0x00ff


	//----- nvinfo : EIATTR_COOP_GROUP_MASK_REGIDS
	.align		4
        /*0040*/ 	.byte	0x04, 0x29
        /*0042*/ 	.short	(.L_18 - .L_17)


	//   ....[0]....
.L_17:
        /*0044*/ 	.word	0xffffffff


	//   ....[1]....
        /*0048*/ 	.word	0xffffffff


	//   ....[2]....
        /*004c*/ 	.word	0xffffffff


	//   ....[3]....
        /*0050*/ 	.word	0xffffffff


	//   ....[4]....
        /*0054*/ 	.word	0xffffffff


	//   ....[5]....
        /*0058*/ 	.word	0xffffffff


	//----- nvinfo : EIATTR_COOP_GROUP_INSTR_OFFSETS
	.align		4
.L_18:
        /*005c*/ 	.byte	0x04, 0x28
        /*005e*/ 	.short	(.L_20 - .L_19)


	//   ....[0]....
.L_19:
        /*0060*/ 	.word	0x000001b0


	//   ....[1]....
        /*0064*/ 	.word	0x000001f0


	//   ....[2]....
        /*0068*/ 	.word	0x00000230


	//   ....[3]....
        /*006c*/ 	.word	0x00000340


	//   ....[4]....
        /*0070*/ 	.word	0x00000370


	//   ....[5]....
        /*0074*/ 	.word	0x00000390


	//----- nvinfo : EIATTR_EXIT_INSTR_OFFSETS
	.align		4
.L_20:
        /*0078*/ 	.byte	0x04, 0x1c
        /*007a*/ 	.short	(.L_22 - .L_21)


	//   ....[0]....
.L_21:
        /*007c*/ 	.word	0x00000560


	//   ....[1]....
        /*0080*/ 	.word	0x00000580


	//----- nvinfo : EIATTR_REQNTID
	.align		4
.L_22:
        /*0084*/ 	.byte	0x04, 0x10
        /*0086*/ 	.short	(.L_24 - .L_23)
.L_23:
        /*0088*/ 	.word	0x00000040
        /*008c*/ 	.word	0x00000001
        /*0090*/ 	.word	0x00000001


	//----- nvinfo : EIATTR_CRS_STACK_SIZE
	.align		4
.L_24:
        /*0094*/ 	.byte	0x04, 0x1e
        /*0096*/ 	.short	(.L_26 - .L_25)
.L_25:
        /*0098*/ 	.word	0x00000000


	//----- nvinfo : EIATTR_CBANK_PARAM_SIZE
	.align		4
.L_26:
        /*009c*/ 	.byte	0x03, 0x19
        /*009e*/ 	.short	0x0010


	//----- nvinfo : EIATTR_PARAM_CBANK
	.align		4
        /*00a0*/ 	.byte	0x04, 0x0a
        /*00a2*/ 	.short	(.L_28 - .L_27)
	.align		4
.L_27:
        /*00a4*/ 	.word	index@(.nv.constant0.triton_per_fused__log_softmax_4)
        /*00a8*/ 	.short	0x0210
        /*00aa*/ 	.short	0x0010


	//----- nvinfo : EIATTR_SW_WAR
	.align		4
.L_28:
        /*00ac*/ 	.byte	0x04, 0x36
        /*00ae*/ 	.short	(.L_30 - .L_29)
.L_29:
        /*00b0*/ 	.word	0x00000008
.L_30:


//--------------------- .nv.callgraph             --------------------------
	.section	.nv.callgraph,"",@"SHT_CUDA_CALLGRAPH"
	.align	4
	.sectionentsize	8
	.align		4
        /*0000*/ 	.word	0x00000000
	.align		4
        /*0004*/ 	.word	0xffffffff
	.align		4
        /*0008*/ 	.word	0x00000000
	.align		4
        /*000c*/ 	.word	0xfffffffe
	.align		4
        /*0010*/ 	.word	0x00000000
	.align		4
        /*0014*/ 	.word	0xfffffffd
	.align		4
        /*0018*/ 	.word	0x00000000
	.align		4
        /*001c*/ 	.word	0xfffffffc


//--------------------- .nv.constant4             --------------------------
	.section	.nv.constant4,"a",@progbits
	.align	8
	.align		8
.nv.constant4:
        /*0000*/ 	.dword	_$_str


//--------------------- .text.triton_per_fused__log_softmax_4 --------------------------
	.section	.text.triton_per_fused__log_softmax_4,"ax",@progbits
	.align	128
        .global         triton_per_fused__log_softmax_4
        .type           triton_per_fused__log_softmax_4,@function
        .size           triton_per_fused__log_softmax_4,(.L_x_2 - triton_per_fused__log_softmax_4)
        .other          triton_per_fused__log_softmax_4,@"STO_CUDA_ENTRY STV_DEFAULT"
triton_per_fused__log_softmax_4:
.text.triton_per_fused__log_softmax_4:
[----:B------:R-:W0:Y:S02]  /*0000*/  LDC R1, c[0x0][0x28] ;  /* 0x00000a00ff017b82 */ /* 0x000e240000000800 */
[----:B------:R-:W1:Y:S01]  /*0010*/  S2R R4, SR_TID.X ;  /* 0x0000000000047919 */ /* 0x000e620000002100 */
[----:B------:R-:W2:Y:S08]  /*0020*/  S2UR UR4, SR_CTAID.X ;  /* 0x00000000000479c3 */ /* 0x000eb00000002500 */
[----:B------:R-:W3:Y:S01]  /*0030*/  LDC.64 R2, c[0x0][0x210] ;  /* 0x00008400ff027b82 */ /* 0x000ee20000000a00 */
[----:B--2---:R-:W-:Y:S01]  /*0040*/  USHF.L.U32 UR4, UR4, 0x3, URZ ;  /* 0x0000000304047899 */ /* 0x004fe2000800063f */
[----:B-1----:R-:W-:Y:S01]  /*0050*/  SHF.R.U32.HI R0, RZ, 0x3, R4 ;  /* 0x00000003ff007819 */ /* 0x002fe20000011604 */
[----:B------:R-:W-:-:S03]  /*0060*/  IMAD.SHL.U32 R4, R4, 0x2, RZ ;  /* 0x0000000204047824 */ /* 0x000fc600078e00ff */
[----:B------:R-:W-:Y:S02]  /*0070*/  SGXT.U32 R0, R0, 0x3 ;  /* 0x000000030000781a */ /* 0x000fe40000000000 */
[----:B------:R-:W-:Y:S02]  /*0080*/  LOP3.LUT R5, R4, 0xe, RZ, 0xc0, !PT ;  /* 0x0000000e04057812 */ /* 0x000fe400078ec0ff */
[----:B------:R-:W-:Y:S01]  /*0090*/  LOP3.LUT R0, R0, UR4, RZ, 0xfc, !PT ;  /* 0x0000000400007c12 */ /* 0x000fe2000f8efcff */
[----:B------:R-:W-:-:S03]  /*00a0*/  ULDC.64 UR4, c[0x0][0x208] ;  /* 0x0000820000047ab9 */ /* 0x000fc60000000a00 */
[----:B------:R-:W-:-:S04]  /*00b0*/  ISETP.GE.AND P0, PT, R0, 0x19, PT ;  /* 0x000000190000780c */ /* 0x000fc80003f06270 */
[----:B------:R-:W-:Y:S01]  /*00c0*/  ISETP.LT.U32.AND P0, PT, R5, 0xa, !P0 ;  /* 0x0000000a0500780c */ /* 0x000fe20004701070 */
[----:B------:R-:W-:-:S04]  /*00d0*/  IMAD R5, R0, 0xa, R5 ;  /* 0x0000000a00057824 */ /* 0x000fc800078e0205 */
[----:B---3--:R-:W-:Y:S01]  /*00e0*/  IMAD.WIDE R2, R5, 0x4, R2 ;  /* 0x0000000405027825 */ /* 0x008fe200078e0202 */
[----:B------:R-:W-:-:S07]  /*00f0*/  CS2R R4, SRZ ;  /* 0x0000000000047805 */ /* 0x000fce000001ff00 */
[----:B------:R-:W-:Y:S05]  /*0100*/  @!P0 BRA `(.L_x_0) ;  /* 0x0000000000048947 */ /* 0x000fea0003800000 */
[----:B------:R1:W5:Y:S02]  /*0110*/  LDG.E.64 R4, desc[UR4][R2.64] ;  /* 0x0000000402047981 */ /* 0x000364000c1e1b00 */
.L_x_0:
[----:B-----5:R-:W-:Y:S02]  /*0120*/  SEL R5, R5, RZ, P0 ;  /* 0x000000ff05057207 */ /* 0x020fe40000000000 */
[----:B------:R-:W-:Y:S02]  /*0130*/  SEL R4, R4, RZ, P0 ;  /* 0x000000ff04047207 */ /* 0x000fe40000000000 */
[----:B------:R-:W-:Y:S02]  /*0140*/  FSEL R7, R5, -INF , P0 ;  /* 0xff80000005077808 */ /* 0x000fe40000000000 */
[----:B------:R-:W-:-:S04]  /*0150*/  FSEL R6, R4, -INF , P0 ;  /* 0xff80000004067808 */ /* 0x000fc80000000000 */
[C---:B------:R-:W-:Y:S02]  /*0160*/  FSETP.GT.AND P1, PT, R6.reuse, R7, PT ;  /* 0x000000070600720b */ /* 0x040fe40003f24000 */
[----:B------:R-:W-:-:S11]  /*0170*/  FSETP.NAN.AND P2, PT, R6, R6, PT ;  /* 0x000000060600720b */ /* 0x000fd60003f48000 */
[----:B------:R-:W-:-:S04]  /*0180*/  @!P1 FSEL R6, R6, R7, P2 ;  /* 0x0000000706069208 */ /* 0x000fc80001000000 */
[C---:B------:R-:W-:Y:S01]  /*0190*/  FSETP.NAN.AND P2, PT, R6.reuse, R6, PT ;  /* 0x000000060600720b */ /* 0x040fe20003f48000 */
[----:B------:R-:W-:Y:S05]  /*01a0*/  WARPSYNC.ALL ;  /* 0x0000000000007948 */ /* 0x000fea0003800000 */
[----:B------:R-:W2:Y:S02]  /*01b0*/  SHFL.BFLY PT, R7, R6, 0x4, 0x1f ;  /* 0x0c801f0006077f89 */ /* 0x000ea400000e0000 */
[----:B--2---:R-:W-:-:S13]  /*01c0*/  FSETP.GT.AND P1, PT, R6, R7, PT ;  /* 0x000000070600720b */ /* 0x004fda0003f24000 */
[----:B------:R-:W-:-:S04]  /*01d0*/  @!P1 FSEL R6, R6, R7, P2 ;  /* 0x0000000706069208 */ /* 0x000fc80001000000 */
[C---:B------:R-:W-:Y:S01]  /*01e0*/  FSETP.NAN.AND P2, PT, R6.reuse, R6, PT ;  /* 0x000000060600720b */ /* 0x040fe20003f48000 */
[----:B------:R-:W2:Y:S02]  /*01f0*/  SHFL.BFLY PT, R7, R6, 0x2, 0x1f ;  /* 0x0c401f0006077f89 */ /* 0x000ea400000e0000 */
[----:B--2---:R-:W-:-:S13]  /*0200*/  FSETP.GT.AND P1, PT, R6, R7, PT ;  /* 0x000000070600720b */ /* 0x004fda0003f24000 */
[----:B------:R-:W-:-:S04]  /*0210*/  @!P1 FSEL R6, R6, R7, P2 ;  /* 0x0000000706069208 */ /* 0x000fc80001000000 */
[C---:B------:R-:W-:Y:S01]  /*0220*/  FSETP.NAN.AND P2, PT, R6.reuse, R6, PT ;  /* 0x000000060600720b */ /* 0x040fe20003f48000 */
[----:B------:R-:W2:Y:S02]  /*0230*/  SHFL.BFLY PT, R7, R6, 0x1, 0x1f ;  /* 0x0c201f0006077f89 */ /* 0x000ea400000e0000 */
[----:B--2---:R-:W-:-:S13]  /*0240*/  FSETP.GT.AND P1, PT, R6, R7, PT ;  /* 0x000000070600720b */ /* 0x004fda0003f24000 */
[----:B------:R-:W-:-:S05]  /*0250*/  @!P1 FSEL R6, R6, R7, P2 ;  /* 0x0000000706069208 */ /* 0x000fca0001000000 */
[--C-:B------:R-:W-:Y:S01]  /*0260*/  FADD R0, R4, -R6.reuse ;  /* 0x8000000604007221 */ /* 0x100fe20000000000 */
[----:B------:R-:W-:-:S03]  /*0270*/  FADD R4, R5, -R6 ;  /* 0x8000000605047221 */ /* 0x000fc60000000000 */
[----:B------:R-:W-:Y:S01]  /*0280*/  FMUL R5, R0, 1.4426950216293334961 ;  /* 0x3fb8aa3b00057820 */ /* 0x000fe20000400000 */
[----:B------:R-:W-:-:S04]  /*0290*/  FMUL R7, R4, 1.4426950216293334961 ;  /* 0x3fb8aa3b04077820 */ /* 0x000fc80000400000 */
[----:B------:R-:W-:Y:S02]  /*02a0*/  FSETP.GEU.AND P1, PT, R5, -126, PT ;  /* 0xc2fc00000500780b */ /* 0x000fe40003f2e000 */
[----:B------:R-:W-:-:S11]  /*02b0*/  FSETP.GEU.AND P2, PT, R7, -126, PT ;  /* 0xc2fc00000700780b */ /* 0x000fd60003f4e000 */
[----:B------:R-:W-:Y:S02]  /*02c0*/  @!P1 FMUL R5, R5, 0.5 ;  /* 0x3f00000005059820 */ /* 0x000fe40000400000 */
[----:B------:R-:W-:Y:S02]  /*02d0*/  @!P2 FMUL R7, R7, 0.5 ;  /* 0x3f0000000707a820 */ /* 0x000fe40000400000 */
[----:B------:R-:W2:Y:S08]  /*02e0*/  MUFU.EX2 R6, R5 ;  /* 0x0000000500067308 */ /* 0x000eb00000000800 */
[----:B------:R-:W3:Y:S01]  /*02f0*/  MUFU.EX2 R9, R7 ;  /* 0x0000000700097308 */ /* 0x000ee20000000800 */
[----:B--2---:R-:W-:Y:S01]  /*0300*/  @!P1 FMUL R6, R6, R6 ;  /* 0x0000000606069220 */ /* 0x004fe20000400000 */
[----:B---3--:R-:W-:-:S04]  /*0310*/  @!P2 FMUL R9, R9, R9 ;  /* 0x000000090909a220 */ /* 0x008fc80000400000 */
[----:B------:R-:W-:-:S05]  /*0320*/  FADD R6, R6, R9 ;  /* 0x0000000906067221 */ /* 0x000fca0000000000 */
[----:B------:R-:W-:-:S05]  /*0330*/  FSEL R6, R6, RZ, P0 ;  /* 0x000000ff06067208 */ /* 0x000fca0000000000 */
[----:B------:R-:W2:Y:S02]  /*0340*/  SHFL.BFLY PT, R9, R6, 0x4, 0x1f ;  /* 0x0c801f0006097f89 */ /* 0x000ea400000e0000 */
[----:B--2---:R-:W-:Y:S01]  /*0350*/  FADD R9, R6, R9 ;  /* 0x0000000906097221 */ /* 0x004fe20000000000 */
[----:B------:R-:W-:-:S04]  /*0360*/  HFMA2.MMA R6, -RZ, RZ, 1.5048828125, 33.21875 ;  /* 0x3e055027ff067435 */ /* 0x000fc800000001ff */
[----:B------:R-:W2:Y:S02]  /*0370*/  SHFL.BFLY PT, R8, R9, 0x2, 0x1f ;  /* 0x0c401f0009087f89 */ /* 0x000ea400000e0000 */
[----:B--2---:R-:W-:-:S05]  /*0380*/  FADD R8, R9, R8 ;  /* 0x0000000809087221 */ /* 0x004fca0000000000 */
[----:B------:R-:W2:Y:S02]  /*0390*/  SHFL.BFLY PT, R5, R8, 0x1, 0x1f ;  /* 0x0c201f0008057f89 */ /* 0x000ea400000e0000 */
[----:B--2---:R-:W-:-:S05]  /*03a0*/  FADD R5, R8, R5 ;  /* 0x0000000508057221 */ /* 0x004fca0000000000 */
[----:B------:R-:W-:-:S13]  /*03b0*/  FSETP.GEU.AND P1, PT, R5, 1.175494350822287508e-38, PT ;  /* 0x008000000500780b */ /* 0x000fda0003f2e000 */
[----:B------:R-:W-:-:S05]  /*03c0*/  @!P1 FMUL R5, R5, 8388608 ;  /* 0x4b00000005059820 */ /* 0x000fca0000400000 */
[----:B------:R-:W-:Y:S02]  /*03d0*/  IADD3 R7, R5, -0x3f2aaaab, RZ ;  /* 0xc0d5555505077810 */ /* 0x000fe40007ffe0ff */
[----:B------:R-:W-:Y:S02]  /*03e0*/  ISETP.GE.U32.AND P2, PT, R5, 0x7f800000, PT ;  /* 0x7f8000000500780c */ /* 0x000fe40003f46070 */
[----:B------:R-:W-:-:S05]  /*03f0*/  LOP3.LUT R10, R7, 0xff800000, RZ, 0xc0, !PT ;  /* 0xff800000070a7812 */ /* 0x000fca00078ec0ff */
[----:B------:R-:W-:-:S04]  /*0400*/  IMAD.IADD R7, R5, 0x1, -R10 ;  /* 0x0000000105077824 */ /* 0x000fc800078e0a0a */
[----:B------:R-:W-:Y:S01]  /*0410*/  FADD R11, R7, -1 ;  /* 0xbf800000070b7421 */ /* 0x000fe20000000000 */
[----:B------:R-:W-:-:S03]  /*0420*/  I2FP.F32.S32 R7, R10 ;  /* 0x0000000a00077245 */ /* 0x000fc60000201400 */
[----:B------:R-:W-:-:S04]  /*0430*/  FFMA.FTZ R6, R11, -R6, 0.14084610342979431152 ;  /* 0x3e1039f60b067423 */ /* 0x000fc80000010806 */
[----:B------:R-:W-:-:S04]  /*0440*/  FFMA.FTZ R6, R11, R6, -0.12148627638816833496 ;  /* 0xbdf8cdcc0b067423 */ /* 0x000fc80000010006 */
[----:B------:R-:W-:-:S04]  /*0450*/  FFMA.FTZ R6, R11, R6, 0.13980610668659210205 ;  /* 0x3e0f29550b067423 */ /* 0x000fc80000010006 */
[----:B------:R-:W-:-:S04]  /*0460*/  FFMA.FTZ R6, R11, R6, -0.16684235632419586182 ;  /* 0xbe2ad8b90b067423 */ /* 0x000fc80000010006 */
[----:B------:R-:W-:-:S04]  /*0470*/  FFMA.FTZ R6, R11, R6, 0.20012299716472625732 ;  /* 0x3e4ced0b0b067423 */ /* 0x000fc80000010006 */
[----:B------:R-:W-:-:S04]  /*0480*/  FFMA.FTZ R6, R11, R6, -0.24999669194221496582 ;  /* 0xbe7fff220b067423 */ /* 0x000fc80000010006 */
[----:B------:R-:W-:-:S04]  /*0490*/  FFMA.FTZ R6, R11, R6, 0.33333182334899902344 ;  /* 0x3eaaaa780b067423 */ /* 0x000fc80000010006 */
[----:B------:R-:W-:Y:S01]  /*04a0*/  FFMA.FTZ R8, R11, R6, -0.5 ;  /* 0xbf0000000b087423 */ /* 0x000fe20000010006 */
[----:B------:R-:W-:Y:S02]  /*04b0*/  FSEL R6, RZ, -23, P1 ;  /* 0xc1b80000ff067808 */ /* 0x000fe40000800000 */
[----:B------:R-:W-:Y:S01]  /*04c0*/  FSETP.NEU.AND P1, PT, R5, RZ, PT ;  /* 0x000000ff0500720b */ /* 0x000fe20003f2d000 */
[----:B------:R-:W-:Y:S02]  /*04d0*/  FMUL R8, R11, R8 ;  /* 0x000000080b087220 */ /* 0x000fe40000400000 */
[----:B------:R-:W-:Y:S02]  /*04e0*/  FFMA.FTZ R6, R7, 1.1920928955078125e-07, R6 ;  /* 0x3400000007067823 */ /* 0x000fe40000010006 */
[----:B------:R-:W-:Y:S01]  /*04f0*/  FFMA.FTZ R11, R11, R8, R11 ;  /* 0x000000080b0b7223 */ /* 0x000fe2000001000b */
[----:B------:R-:W-:-:S03]  /*0500*/  @P2 IMAD.MOV.U32 R8, RZ, RZ, 0x7f800000 ;  /* 0x7f800000ff082424 */ /* 0x000fc600078e00ff */
[----:B------:R-:W-:Y:S01]  /*0510*/  FFMA.FTZ R6, R6, 0.69314718246459960938, R11 ;  /* 0x3f31721806067823 */ /* 0x000fe2000001000b */
[----:B------:R-:W-:-:S05]  /*0520*/  @P2 FFMA.FTZ R6, R5, R8, +INF ;  /* 0x7f80000005062423 */ /* 0x000fca0000010008 */
[----:B------:R-:W-:-:S05]  /*0530*/  FSEL R5, R6, -INF , P1 ;  /* 0xff80000006057808 */ /* 0x000fca0000800000 */
[--C-:B------:R-:W-:Y:S01]  /*0540*/  FADD R6, R0, -R5.reuse ;  /* 0x8000000500067221 */ /* 0x100fe20000000000 */
[----:B------:R-:W-:Y:S01]  /*0550*/  FADD R7, R4, -R5 ;  /* 0x8000000504077221 */ /* 0x000fe20000000000 */
[----:B------:R-:W-:Y:S06]  /*0560*/  @!P0 EXIT ;  /* 0x000000000000894d */ /* 0x000fec0003800000 */
[----:B------:R-:W-:Y:S01]  /*0570*/  STG.E.64 desc[UR4][R2.64], R6 ;  /* 0x0000000602007986 */ /* 0x000fe2000c101b04 */
[----:B------:R-:W-:Y:S05]  /*0580*/  EXIT ;  /* 0x000000000000794d */ /* 0x000fea0003800000 */
.L_x_1:
[----:B------:R-:W-:-:S00]  /*0590*/  BRA `(.L_x_1) ;  /* 0xfffffffc00fc7947 */ /* 0x000fc0000383ffff */
[----:B------:R-:W-:-:S00]  /*05a0*/  NOP ;  /* 0x0000000000007918 */ /* 0x000fc00000000000 */
        /* <DEDUP_REMOVED lines=13> */
.L_x_2:


//--------------------- .nv.global.init           --------------------------
	.section	.nv.global.init,"aw",@progbits
.nv.global.init:
	.type		_$_str,@object
	.size		_$_str,(.L_0 - _$_str)
_$_str:
        /*0000*/ 	.byte	0x5f, 0x5f, 0x43, 0x55, 0x44, 0x41, 0x5f, 0x46, 0x54, 0x5a, 0x00
.L_0:


//--------------------- .nv.constant0.triton_per_fused__log_softmax_4 --------------------------
	.section	.nv.constant0.triton_per_fused__log_softmax_4,"a",@progbits
	.sectionflags	@""
	.align	4
.nv.constant0.triton_per_fused__log_softmax_4:
	.zero		544
